	.headerflags	@"EF_CUDA_TEXMODE_UNIFIED EF_CUDA_64BIT_ADDRESS EF_CUDA_ACCELERATORS EF_CUDA_SM90 EF_CUDA_VIRTUAL_SM(EF_CUDA_SM90)"
	.elftype	@"ET_EXEC"


//--------------------- .nv.info                  --------------------------
	.section	.nv.info,"",@"SHT_CUDA_INFO"
	.align	4


	//----- nvinfo : EIATTR_REGCOUNT
	.align		4
        /*0000*/ 	.byte	0x04, 0x2f
        /*0002*/ 	.short	(.L_3 - .L_2)
	.align		4
.L_2:
        /*0004*/ 	.word	index@(triton_poi_fused__native_batch_norm_legit_no_training_relu_28)
        /*0008*/ 	.word	0x00000016


	//----- nvinfo : EIATTR_MIN_STACK_SIZE
	.align		4
.L_3:
        /*000c*/ 	.byte	0x04, 0x12
        /*000e*/ 	.short	(.L_5 - .L_4)
	.align		4
.L_4:
        /*0010*/ 	.word	index@(triton_poi_fused__native_batch_norm_legit_no_training_relu_28)
        /*0014*/ 	.word	0x00000000


	//----- nvinfo : EIATTR_FRAME_SIZE
	.align		4
.L_5:
        /*0018*/ 	.byte	0x04, 0x11
        /*001a*/ 	.short	(.L_7 - .L_6)
	.align		4
.L_6:
        /*001c*/ 	.word	index@(triton_poi_fused__native_batch_norm_legit_no_training_relu_28)
        /*0020*/ 	.word	0x00000000


	//----- nvinfo : EIATTR_MIN_STACK_SIZE
	.align		4
.L_7:
        /*0024*/ 	.byte	0x04, 0x12
        /*0026*/ 	.short	(.L_9 - .L_8)
	.align		4
.L_8:
        /*0028*/ 	.word	index@(triton_poi_fused__native_batch_norm_legit_no_training_relu_28)
        /*002c*/ 	.word	0x00000000
.L_9:


//--------------------- .nv.info.triton_poi_fused__native_batch_norm_legit_no_training_relu_28 --------------------------
	.section	.nv.info.triton_poi_fused__native_batch_norm_legit_no_training_relu_28,"",@"SHT_CUDA_INFO"
	.sectionflags	@""
	.align	4


	//----- nvinfo : EIATTR_CUDA_API_VERSION
	.align		4
        /*0000*/ 	.byte	0x04, 0x37
        /*0002*/ 	.short	(.L_11 - .L_10)
.L_10:
        /*0004*/ 	.word	0x0000007c


	//----- nvinfo : EIATTR_KPARAM_INFO
	.align		4
.L_11:
        /*0008*/ 	.byte	0x04, 0x17
        /*000a*/ 	.short	(.L_13 - .L_12)
.L_12:
        /*000c*/ 	.word	0x00000000
        /*0010*/ 	.short	0x0006
        /*0012*/ 	.short	0x0030
        /*0014*/ 	.byte	0x00, 0xf0, 0x11, 0x00


	//----- nvinfo : EIATTR_KPARAM_INFO
	.align		4
.L_13:
        /*0018*/ 	.byte	0x04, 0x17
        /*001a*/ 	.short	(.L_15 - .L_14)
.L_14:
        /*001c*/ 	.word	0x00000000
        /*0020*/ 	.short	0x0005
        /*0022*/ 	.short	0x0028
        /*0024*/ 	.byte	0x00, 0xf4, 0x21, 0x00


	//----- nvinfo : EIATTR_KPARAM_INFO
	.align		4
.L_15:
        /*0028*/ 	.byte	0x04, 0x17
        /*002a*/ 	.short	(.L_17 - .L_16)
.L_16:
        /*002c*/ 	.word	0x00000000
        /*0030*/ 	.short	0x0004
        /*0032*/ 	.short	0x0020
        /*0034*/ 	.byte	0x00, 0xf4, 0x21, 0x00


	//----- nvinfo : EIATTR_KPARAM_INFO
	.align		4
.L_17:
        /*0038*/ 	.byte	0x04, 0x17
        /*003a*/ 	.short	(.L_19 - .L_18)
.L_18:
        /*003c*/ 	.word	0x00000000
        /*0040*/ 	.short	0x0003
        /*0042*/ 	.short	0x0018
        /*0044*/ 	.byte	0x00, 0xf4, 0x21, 0x00


	//----- nvinfo : EIATTR_KPARAM_INFO
	.align		4
.L_19:
        /*0048*/ 	.byte	0x04, 0x17
        /*004a*/ 	.short	(.L_21 - .L_20)
.L_20:
        /*004c*/ 	.word	0x00000000
        /*0050*/ 	.short	0x0002
        /*0052*/ 	.short	0x0010
        /*0054*/ 	.byte	0x00, 0xf4, 0x21, 0x00


	//----- nvinfo : EIATTR_KPARAM_INFO
	.align		4
.L_21:
        /*0058*/ 	.byte	0x04, 0x17
        /*005a*/ 	.short	(.L_23 - .L_22)
.L_22:
        /*005c*/ 	.word	0x00000000
        /*0060*/ 	.short	0x0001
        /*0062*/ 	.short	0x0008
        /*0064*/ 	.byte	0x00, 0xf4, 0x21, 0x00


	//----- nvinfo : EIATTR_KPARAM_INFO
	.align		4
.L_23:
        /*0068*/ 	.byte	0x04, 0x17
        /*006a*/ 	.short	(.L_25 - .L_24)
.L_24:
        /*006c*/ 	.word	0x00000000
        /*0070*/ 	.short	0x0000
        /*0072*/ 	.short	0x0000
        /*0074*/ 	.byte	0x00, 0xf4, 0x21, 0x00


	//----- nvinfo : EIATTR_SPARSE_MMA_MASK
	.align		4
.L_25:
        /*0078*/ 	.byte	0x03, 0x50
        /*007a*/ 	.short	0x0000


	//----- nvinfo : EIATTR_MAXREG_COUNT
	.align		4
        /*007c*/ 	.byte	0x03, 0x1b
        /*007e*/ 	.short	0x00ff


	//----- nvinfo : EIATTR_EXIT_INSTR_OFFSETS
	.align		4
        /*0080*/ 	.byte	0x04, 0x1c
        /*0082*/ 	.short	(.L_27 - .L_26)


	//   ....[0]....
.L_26:
        /*0084*/ 	.word	0x00000410


	//   ....[1]....
        /*0088*/ 	.word	0x00000430


	//----- nvinfo : EIATTR_REQNTID
	.align		4
.L_27:
        /*008c*/ 	.byte	0x04, 0x10
        /*008e*/ 	.short	(.L_29 - .L_28)
.L_28:
        /*0090*/ 	.word	0x00000100
        /*0094*/ 	.word	0x00000001
        /*0098*/ 	.word	0x00000001


	//----- nvinfo : EIATTR_CBANK_PARAM_SIZE
	.align		4
.L_29:
        /*009c*/ 	.byte	0x03, 0x19
        /*009e*/ 	.short	0x0034


	//----- nvinfo : EIATTR_PARAM_CBANK
	.align		4
        /*00a0*/ 	.byte	0x04, 0x0a
        /*00a2*/ 	.short	(.L_31 - .L_30)
	.align		4
.L_30:
        /*00a4*/ 	.word	index@(.nv.constant0.triton_poi_fused__native_batch_norm_legit_no_training_relu_28)
        /*00a8*/ 	.short	0x0210
        /*00aa*/ 	.short	0x0034


	//----- nvinfo : EIATTR_SW_WAR
	.align		4
.L_31:
        /*00ac*/ 	.byte	0x04, 0x36
        /*00ae*/ 	.short	(.L_33 - .L_32)
.L_32:
        /*00b0*/ 	.word	0x00000008
.L_33:


//--------------------- .nv.callgraph             --------------------------
	.section	.nv.callgraph,"",@"SHT_CUDA_CALLGRAPH"
	.align	4
	.sectionentsize	8
	.align		4
        /*0000*/ 	.word	0x00000000
	.align		4
        /*0004*/ 	.word	0xffffffff
	.align		4
        /*0008*/ 	.word	0x00000000
	.align		4
        /*000c*/ 	.word	0xfffffffe
	.align		4
        /*0010*/ 	.word	0x00000000
	.align		4
        /*0014*/ 	.word	0xfffffffd
	.align		4
        /*0018*/ 	.word	0x00000000
	.align		4
        /*001c*/ 	.word	0xfffffffc


//--------------------- .nv.constant4             --------------------------
	.section	.nv.constant4,"a",@progbits
	.align	8
	.align		8
.nv.constant4:
        /*0000*/ 	.dword	_$_str
	.align		8
        /*0008*/ 	.dword	_$_str_$_2


//--------------------- .text.triton_poi_fused__native_batch_norm_legit_no_training_relu_28 --------------------------
	.section	.text.triton_poi_fused__native_batch_norm_legit_no_training_relu_28,"ax",@progbits
	.align	128
        .global         triton_poi_fused__native_batch_norm_legit_no_training_relu_28
        .type           triton_poi_fused__native_batch_norm_legit_no_training_relu_28,@function
        .size           triton_poi_fused__native_batch_norm_legit_no_training_relu_28,(.L_x_1 - triton_poi_fused__native_batch_norm_legit_no_training_relu_28)
        .other          triton_poi_fused__native_batch_norm_legit_no_training_relu_28,@"STO_CUDA_ENTRY STV_DEFAULT"
triton_poi_fused__native_batch_norm_legit_no_training_relu_28:
.text.triton_poi_fused__native_batch_norm_legit_no_training_relu_28:
[----:B------:R-:W0:Y:S01]  /*0000*/  LDC R1, c[0x0][0x28] ;  /* 0x00000a00ff017b82 */ /* 0x000e220000000800 */
[----:B------:R-:W1:Y:S07]  /*0010*/  S2R R0, SR_TID.X ;  /* 0x0000000000007919 */ /* 0x000e6e0000002100 */
[----:B------:R-:W2:Y:S01]  /*0020*/  LDC.64 R8, c[0x0][0x220] ;  /* 0x00008800ff087b82 */ /* 0x000ea20000000a00 */
[----:B------:R-:W-:Y:S01]  /*0030*/  ULDC.64 UR4, c[0x0][0x208] ;  /* 0x0000820000047ab9 */ /* 0x000fe20000000a00 */
[----:B------:R-:W3:Y:S06]  /*0040*/  S2R R3, SR_CTAID.X ;  /* 0x0000000000037919 */ /* 0x000eec0000002500 */
[----:B------:R-:W4:Y:S08]  /*0050*/  LDC.64 R12, c[0x0][0x210] ;  /* 0x00008400ff0c7b82 */ /* 0x000f300000000a00 */
[----:B------:R-:W5:Y:S08]  /*0060*/  LDC.64 R14, c[0x0][0x218] ;  /* 0x00008600ff0e7b82 */ /* 0x000f700000000a00 */
[----:B------:R-:W5:Y:S01]  /*0070*/  LDC.64 R16, c[0x0][0x228] ;  /* 0x00008a00ff107b82 */ /* 0x000f620000000a00 */
[----:B-1----:R-:W-:-:S07]  /*0080*/  SHF.L.U32 R0, R0, 0x1, RZ ;  /* 0x0000000100007819 */ /* 0x002fce00000006ff */
[----:B------:R-:W1:Y:S01]  /*0090*/  LDC.64 R18, c[0x0][0x230] ;  /* 0x00008c00ff127b82 */ /* 0x000e620000000a00 */
[----:B------:R-:W-:-:S04]  /*00a0*/  LOP3.LUT R0, R0, 0x1fe, RZ, 0xc0, !PT ;  /* 0x000001fe00007812 */ /* 0x000fc800078ec0ff */
[----:B---3--:R-:W-:-:S04]  /*00b0*/  LEA R0, R3, R0, 0x9 ;  /* 0x0000000003007211 */ /* 0x008fc800078e48ff */
[C---:B------:R-:W-:Y:S01]  /*00c0*/  ISETP.GE.AND P0, PT, R0.reuse, 0x15cd80, PT ;  /* 0x0015cd800000780c */ /* 0x040fe20003f06270 */
[----:B------:R-:W-:-:S05]  /*00d0*/  IMAD.HI R2, R0, 0x2aaaaaab, RZ ;  /* 0x2aaaaaab00027827 */ /* 0x000fca00078e02ff */
[----:B------:R-:W-:-:S04]  /*00e0*/  SHF.R.U32.HI R3, RZ, 0x1f, R2 ;  /* 0x0000001fff037819 */ /* 0x000fc80000011602 */
[----:B------:R-:W-:-:S05]  /*00f0*/  LEA.HI R3, R2, R3, RZ, 0x1c ;  /* 0x0000000302037211 */ /* 0x000fca00078fe0ff */
[----:B------:R-:W-:Y:S01]  /*0100*/  IMAD R11, R3, -0x60, R0 ;  /* 0xffffffa0030b7824 */ /* 0x000fe200078e0200 */
[----:B------:R-:W-:-:S03]  /*0110*/  CS2R R2, SRZ ;  /* 0x0000000000027805 */ /* 0x000fc6000001ff00 */
[----:B--2---:R-:W-:-:S05]  /*0120*/  IMAD.WIDE R8, R11, 0x4, R8 ;  /* 0x000000040b087825 */ /* 0x004fca00078e0208 */
[----:B------:R2:W3:Y:S01]  /*0130*/  @!P0 LDG.E.EL.64 R2, desc[UR4][R8.64] ;  /* 0x0000000408028981 */ /* 0x0004e2000c2e1b00 */
[----:B------:R-:W-:Y:S02]  /*0140*/  CS2R R4, SRZ ;  /* 0x0000000000047805 */ /* 0x000fe4000001ff00 */
[----:B------:R-:W-:Y:S01]  /*0150*/  CS2R R6, SRZ ;  /* 0x0000000000067805 */ /* 0x000fe2000001ff00 */
[----:B----4-:R-:W-:-:S04]  /*0160*/  IMAD.WIDE R12, R0, 0x4, R12 ;  /* 0x00000004000c7825 */ /* 0x010fc800078e020c */
[C---:B-----5:R-:W-:Y:S01]  /*0170*/  IMAD.WIDE R14, R11.reuse, 0x4, R14 ;  /* 0x000000040b0e7825 */ /* 0x060fe200078e020e */
[----:B------:R-:W4:Y:S01]  /*0180*/  @!P0 LDG.E.64 R4, desc[UR4][R12.64] ;  /* 0x000000040c048981 */ /* 0x000f22000c1e1b00 */
[----:B--2---:R-:W-:Y:S02]  /*0190*/  CS2R R8, SRZ ;  /* 0x0000000000087805 */ /* 0x004fe4000001ff00 */
[C---:B0-----:R-:W-:Y:S01]  /*01a0*/  IMAD.WIDE R16, R11.reuse, 0x4, R16 ;  /* 0x000000040b107825 */ /* 0x041fe200078e0210 */
[----:B------:R0:W4:Y:S03]  /*01b0*/  @!P0 LDG.E.EL.64 R6, desc[UR4][R14.64] ;  /* 0x000000040e068981 */ /* 0x000126000c2e1b00 */
[----:B-1----:R-:W-:Y:S01]  /*01c0*/  IMAD.WIDE R18, R11, 0x4, R18 ;  /* 0x000000040b127825 */ /* 0x002fe200078e0212 */
[----:B------:R-:W-:-:S04]  /*01d0*/  CS2R R10, SRZ ;  /* 0x00000000000a7805 */ /* 0x000fc8000001ff00 */
[----:B------:R-:W2:Y:S04]  /*01e0*/  @!P0 LDG.E.EL.64 R8, desc[UR4][R18.64] ;  /* 0x0000000412088981 */ /* 0x000ea8000c2e1b00 */
[----:B------:R-:W2:Y:S01]  /*01f0*/  @!P0 LDG.E.EL.64 R10, desc[UR4][R16.64] ;  /* 0x00000004100a8981 */ /* 0x000ea2000c2e1b00 */
[----:B0-----:R-:W-:Y:S01]  /*0200*/  HFMA2.MMA R14, -RZ, RZ, 1.625, 0 ;  /* 0x3e800000ff0e7435 */ /* 0x001fe200000001ff */
[----:B---3--:R-:W-:Y:S01]  /*0210*/  FADD R2, R2, 0.0010000000474974513054 ;  /* 0x3a83126f02027421 */ /* 0x008fe20000000000 */
[----:B------:R-:W-:-:S03]  /*0220*/  FADD R3, R3, 0.0010000000474974513054 ;  /* 0x3a83126f03037421 */ /* 0x000fc60000000000 */
[----:B------:R-:W0:Y:S08]  /*0230*/  MUFU.SQRT R12, R2 ;  /* 0x00000002000c7308 */ /* 0x000e300000002000 */
[----:B------:R1:W3:Y:S01]  /*0240*/  MUFU.SQRT R13, R3 ;  /* 0x00000003000d7308 */ /* 0x0002e20000002000 */
[C---:B0-----:R-:W-:Y:S02]  /*0250*/  FSETP.GT.AND P1, PT, R12.reuse, 8.50705917302346158658e+37, PT ;  /* 0x7e8000000c00780b */ /* 0x041fe40003f24000 */
[----:B------:R-:W-:Y:S01]  /*0260*/  FSETP.GEU.AND P3, PT, R12, 1.175494350822287508e-38, PT ;  /* 0x008000000c00780b */ /* 0x000fe20003f6e000 */
[----:B-1----:R-:W0:Y:S01]  /*0270*/  LDC.64 R2, c[0x0][0x238] ;  /* 0x00008e00ff027b82 */ /* 0x002e220000000a00 */
[----:B---3--:R-:W-:-:S02]  /*0280*/  FSETP.GT.AND P2, PT, R13, 8.50705917302346158658e+37, PT ;  /* 0x7e8000000d00780b */ /* 0x008fc40003f44000 */
[----:B------:R-:W-:-:S07]  /*0290*/  FSETP.GEU.AND P4, PT, R13, 1.175494350822287508e-38, PT ;  /* 0x008000000d00780b */ /* 0x000fce0003f8e000 */
[----:B------:R-:W-:-:S04]  /*02a0*/  @P1 FMUL R12, R12, 0.25 ;  /* 0x3e8000000c0c1820 */ /* 0x000fc80000400000 */
[----:B------:R-:W-:Y:S01]  /*02b0*/  @!P3 FMUL R12, R12, 16777216 ;  /* 0x4b8000000c0cb820 */ /* 0x000fe20000400000 */
[----:B------:R-:W-:-:S04]  /*02c0*/  @P2 FMUL R13, R13, 0.25 ;  /* 0x3e8000000d0d2820 */ /* 0x000fc80000400000 */
[----:B------:R-:W-:Y:S01]  /*02d0*/  @!P4 FMUL R13, R13, 16777216 ;  /* 0x4b8000000d0dc820 */ /* 0x000fe20000400000 */
[----:B------:R-:W1:Y:S01]  /*02e0*/  MUFU.RCP R12, R12 ;  /* 0x0000000c000c7308 */ /* 0x000e620000001000 */
[----:B------:R-:W-:-:S07]  /*02f0*/  FSEL R15, R14, 1, P1 ;  /* 0x3f8000000e0f7808 */ /* 0x000fce0000800000 */
[----:B------:R-:W3:Y:S01]  /*0300*/  MUFU.RCP R13, R13 ;  /* 0x0000000d000d7308 */ /* 0x000ee20000001000 */
[----:B------:R-:W-:Y:S01]  /*0310*/  FSEL R14, R14, 1, P2 ;  /* 0x3f8000000e0e7808 */ /* 0x000fe20001000000 */
[----:B------:R-:W-:-:S04]  /*0320*/  @!P3 FMUL R15, R15, 16777216 ;  /* 0x4b8000000f0fb820 */ /* 0x000fc80000400000 */
[----:B------:R-:W-:Y:S01]  /*0330*/  @!P4 FMUL R14, R14, 16777216 ;  /* 0x4b8000000e0ec820 */ /* 0x000fe20000400000 */
[----:B----4-:R-:W-:Y:S01]  /*0340*/  FADD R5, -R7, R5 ;  /* 0x0000000507057221 */ /* 0x010fe20000000100 */
[----:B------:R-:W-:Y:S01]  /*0350*/  FADD R4, -R6, R4 ;  /* 0x0000000406047221 */ /* 0x000fe20000000100 */
[----:B-1----:R-:W-:Y:S01]  /*0360*/  FMUL R15, R12, R15 ;  /* 0x0000000f0c0f7220 */ /* 0x002fe20000400000 */
[----:B---3--:R-:W-:-:S03]  /*0370*/  FMUL R14, R13, R14 ;  /* 0x0000000e0d0e7220 */ /* 0x008fc60000400000 */
[----:B------:R-:W-:Y:S01]  /*0380*/  FMUL R15, R4, R15 ;  /* 0x0000000f040f7220 */ /* 0x000fe20000400000 */
[----:B------:R-:W-:-:S03]  /*0390*/  FMUL R14, R5, R14 ;  /* 0x0000000e050e7220 */ /* 0x000fc60000400000 */
[----:B--2---:R-:W-:Y:S01]  /*03a0*/  FFMA R8, R15, R10, R8 ;  /* 0x0000000a0f087223 */ /* 0x004fe20000000008 */
[----:B------:R-:W-:-:S04]  /*03b0*/  FFMA R9, R14, R11, R9 ;  /* 0x0000000b0e097223 */ /* 0x000fc80000000009 */
[----:B------:R-:W-:Y:S02]  /*03c0*/  FSETP.GEU.AND P1, PT, R8, RZ, PT ;  /* 0x000000ff0800720b */ /* 0x000fe40003f2e000 */
[C---:B------:R-:W-:Y:S01]  /*03d0*/  FSETP.GEU.AND P2, PT, R9.reuse, RZ, PT ;  /* 0x000000ff0900720b */ /* 0x040fe20003f4e000 */
[----:B0-----:R-:W-:Y:S01]  /*03e0*/  IMAD.WIDE R2, R0, 0x4, R2 ;  /* 0x0000000400027825 */ /* 0x001fe200078e0202 */
[----:B------:R-:W-:Y:S02]  /*03f0*/  FSEL R8, R8, RZ, P1 ;  /* 0x000000ff08087208 */ /* 0x000fe40000800000 */
[----:B------:R-:W-:Y:S01]  /*0400*/  FSEL R9, R9, RZ, P2 ;  /* 0x000000ff09097208 */ /* 0x000fe20001000000 */
[----:B------:R-:W-:Y:S08]  /*0410*/  @P0 EXIT ;  /* 0x000000000000094d */ /* 0x000ff00003800000 */
[----:B------:R-:W-:Y:S01]  /*0420*/  STG.E.64 desc[UR4][R2.64], R8 ;  /* 0x0000000802007986 */ /* 0x000fe2000c101b04 */
[----:B------:R-:W-:Y:S05]  /*0430*/  EXIT ;  /* 0x000000000000794d */ /* 0x000fea0003800000 */
.L_x_0:
[----:B------:R-:W-:-:S00]  /*0440*/  BRA `(.L_x_0) ;  /* 0xfffffffc00fc7947 */ /* 0x000fc0000383ffff */
[----:B------:R-:W-:-:S00]  /*0450*/  NOP ;  /* 0x0000000000007918 */ /* 0x000fc00000000000 */
        /* <DEDUP_REMOVED lines=10> */
.L_x_1:


//--------------------- .nv.global.init           --------------------------
	.section	.nv.global.init,"aw",@progbits
.nv.global.init:
	.type		_$_str,@object
	.size		_$_str,(_$_str_$_2 - _$_str)
_$_str:
        /*0000*/ 	.byte	0x5f, 0x5f, 0x43, 0x55, 0x44, 0x41, 0x5f, 0x46, 0x54, 0x5a, 0x00
	.type		_$_str_$_2,@object
	.size		_$_str_$_2,(.L_1 - _$_str_$_2)
_$_str_$_2:
        /*000b*/ 	.byte	0x5f, 0x5f, 0x43, 0x55, 0x44, 0x41, 0x5f, 0x50, 0x52, 0x45, 0x43, 0x5f, 0x53, 0x51, 0x52, 0x54
        /*001b*/ 	.byte	0x00
.L_1:


//--------------------- .nv.constant0.triton_poi_fused__native_batch_norm_legit_no_training_relu_28 --------------------------
	.section	.nv.constant0.triton_poi_fused__native_batch_norm_legit_no_training_relu_28,"a",@progbits
	.sectionflags	@""
	.align	4
.nv.constant0.triton_poi_fused__native_batch_norm_legit_no_training_relu_28:
	.zero		580
